//
// Generated by NVIDIA NVVM Compiler
//
// Compiler Build ID: CL-36424714
// Cuda compilation tools, release 13.0, V13.0.88
// Based on NVVM 20.0.0
//

.version 9.0
.target sm_100
.address_size 64

	// .globl	_Z14softmax_kernelPiS_i

.visible .entry _Z14softmax_kernelPiS_i(
	.param .u64 .ptr .align 1 _Z14softmax_kernelPiS_i_param_0,
	.param .u64 .ptr .align 1 _Z14softmax_kernelPiS_i_param_1,
	.param .u32 _Z14softmax_kernelPiS_i_param_2
)
{


	ret;

}


// ===== COMPILED SASS (sm_100) =====

	.target	sm_100

	.elftype	@"ET_EXEC"


//--------------------- .note.nv.tkinfo           --------------------------
	.section	.note.nv.tkinfo,"",@"SHT_NOTE"
	.sectionflags	@"SHF_NOTE_NV_TKINFO"
	.tkinfo
        /*0018*/ 	.word	0x00000002
        /*0030*/ 	.string	""
        /*0030*/ 	.string	"ptxas"
        /*0030*/ 	.string	"Cuda compilation tools, release 13.0, V13.0.88"
        /*0030*/ 	.string	"Build cuda_13.0.r13.0/compiler.36424714_0"
        /*0030*/ 	.string	"-arch sm_100 -m 64 "



//--------------------- .note.nv.cuinfo           --------------------------
	.section	.note.nv.cuinfo,"",@"SHT_NOTE"
	.sectionflags	@"SHF_NOTE_NV_CUINFO"
        /*0018*/ 	.short	0x0002
        /*001a*/ 	.short	0x0064
        /*001c*/ 	.short	0x0082
	.zero		2


//--------------------- .nv.info                  --------------------------
	.section	.nv.info,"",@"SHT_CUDA_INFO"
	.align	4


	//----- nvinfo : EIATTR_REGCOUNT
	.align		4
        /*0000*/ 	.byte	0x04, 0x2f
        /*0002*/ 	.short	(.L_1 - .L_0)
	.align		4
.L_0:
        /*0004*/ 	.word	index@(_Z14softmax_kernelPiS_i)
        /*0008*/ 	.word	0x00000004


	//----- nvinfo : EIATTR_FRAME_SIZE
	.align		4
.L_1:
        /*000c*/ 	.byte	0x04, 0x11
        /*000e*/ 	.short	(.L_3 - .L_2)
	.align		4
.L_2:
        /*0010*/ 	.word	index@(_Z14softmax_kernelPiS_i)
        /*0014*/ 	.word	0x00000000


	//----- nvinfo : EIATTR_MIN_STACK_SIZE
	.align		4
.L_3:
        /*0018*/ 	.byte	0x04, 0x12
        /*001a*/ 	.short	(.L_5 - .L_4)
	.align		4
.L_4:
        /*001c*/ 	.word	index@(_Z14softmax_kernelPiS_i)
        /*0020*/ 	.word	0x00000000
.L_5:


//--------------------- .nv.compat                --------------------------
	.section	.nv.compat,"",@"SHT_CUDA_COMPAT_INFO"
	.align	4
        /*0000*/ 	.byte	0x02, 0x09, 0x00, 0x00, 0x02, 0x02, 0x01, 0x00, 0x02, 0x05, 0x05, 0x00, 0x03, 0x07, 0x01, 0x01
        /*0010*/ 	.byte	0x02, 0x03, 0x00, 0x00, 0x02, 0x06, 0x01, 0x00, 0x04, 0x0b, 0x08, 0x00, 0x09, 0x00, 0x00, 0x00
        /*0020*/ 	.byte	0x00, 0x00, 0x00, 0x00


//--------------------- .nv.info._Z14softmax_kernelPiS_i --------------------------
	.section	.nv.info._Z14softmax_kernelPiS_i,"",@"SHT_CUDA_INFO"
	.sectionflags	@""
	.align	4


	//----- nvinfo : EIATTR_CUDA_API_VERSION
	.align		4
        /*0000*/ 	.byte	0x04, 0x37
        /*0002*/ 	.short	(.L_7 - .L_6)
.L_6:
        /*0004*/ 	.word	0x00000082


	//----- nvinfo : EIATTR_KPARAM_INFO
	.align		4
.L_7:
        /*0008*/ 	.byte	0x04, 0x17
        /*000a*/ 	.short	(.L_9 - .L_8)
.L_8:
        /*000c*/ 	.word	0x00000000
        /*0010*/ 	.short	0x0002
        /*0012*/ 	.short	0x0010
        /*0014*/ 	.byte	0x00, 0xf0, 0x11, 0x00


	//----- nvinfo : EIATTR_KPARAM_INFO
	.align		4
.L_9:
        /*0018*/ 	.byte	0x04, 0x17
        /*001a*/ 	.short	(.L_11 - .L_10)
.L_10:
        /*001c*/ 	.word	0x00000000
        /*0020*/ 	.short	0x0001
        /*0022*/ 	.short	0x0008
        /*0024*/ 	.byte	0x00, 0xf5, 0x21, 0x00


	//----- nvinfo : EIATTR_KPARAM_INFO
	.align		4
.L_11:
        /*0028*/ 	.byte	0x04, 0x17
        /*002a*/ 	.short	(.L_13 - .L_12)
.L_12:
        /*002c*/ 	.word	0x00000000
        /*0030*/ 	.short	0x0000
        /*0032*/ 	.short	0x0000
        /*0034*/ 	.byte	0x00, 0xf5, 0x21, 0x00


	//----- nvinfo : EIATTR_SPARSE_MMA_MASK
	.align		4
.L_13:
        /*0038*/ 	.byte	0x03, 0x50
        /*003a*/ 	.short	0x0000


	//----- nvinfo : EIATTR_MAXREG_COUNT
	.align		4
        /*003c*/ 	.byte	0x03, 0x1b
        /*003e*/ 	.short	0x00ff


	//----- nvinfo : EIATTR_MERCURY_ISA_VERSION
	.align		4
        /*0040*/ 	.byte	0x03, 0x5f
        /*0042*/ 	.short	0x0101


	//----- nvinfo : EIATTR_VRC_CTA_INIT_COUNT
	.align		4
        /*0044*/ 	.byte	0x02, 0x4a
	.zero		1
	.zero		1


	//----- nvinfo : EIATTR_EXIT_INSTR_OFFSETS
	.align		4
        /*0048*/ 	.byte	0x04, 0x1c
        /*004a*/ 	.short	(.L_15 - .L_14)


	//   ....[0]....
.L_14:
        /*004c*/ 	.word	0x00000010


	//----- nvinfo : EIATTR_CBANK_PARAM_SIZE
	.align		4
.L_15:
        /*0050*/ 	.byte	0x03, 0x19
        /*0052*/ 	.short	0x0014


	//----- nvinfo : EIATTR_PARAM_CBANK
	.align		4
        /*0054*/ 	.byte	0x04, 0x0a
        /*0056*/ 	.short	(.L_17 - .L_16)
	.align		4
.L_16:
        /*0058*/ 	.word	index@(.nv.constant0._Z14softmax_kernelPiS_i)
        /*005c*/ 	.short	0x0380
        /*005e*/ 	.short	0x0014


	//----- nvinfo : EIATTR_SW_WAR
	.align		4
.L_17:
        /*0060*/ 	.byte	0x04, 0x36
        /*0062*/ 	.short	(.L_19 - .L_18)
.L_18:
        /*0064*/ 	.word	0x00000008
.L_19:


//--------------------- .nv.callgraph             --------------------------
	.section	.nv.callgraph,"",@"SHT_CUDA_CALLGRAPH"
	.align	4
	.sectionentsize	8
	.align		4
        /*0000*/ 	.word	0x00000000
	.align		4
        /*0004*/ 	.word	0xffffffff
	.align		4
        /*0008*/ 	.word	0x00000000
	.align		4
        /*000c*/ 	.word	0xfffffffe
	.align		4
        /*0010*/ 	.word	0x00000000
	.align		4
        /*0014*/ 	.word	0xfffffffd
	.align		4
        /*0018*/ 	.word	0x00000000
	.align		4
        /*001c*/ 	.word	0xfffffffc


//--------------------- .text._Z14softmax_kernelPiS_i --------------------------
	.section	.text._Z14softmax_kernelPiS_i,"ax",@progbits
	.align	128
        .global         _Z14softmax_kernelPiS_i
        .type           _Z14softmax_kernelPiS_i,@function
        .size           _Z14softmax_kernelPiS_i,(.L_x_1 - _Z14softmax_kernelPiS_i)
        .other          _Z14softmax_kernelPiS_i,@"STO_CUDA_ENTRY STV_DEFAULT"
_Z14softmax_kernelPiS_i:
.text._Z14softmax_kernelPiS_i:
[----:B------:R-:W-:Y:S01]  /*0000*/  LDC R1, c[0x0][0x37c] ;  /* 0x0000df00ff017b82 */ /* 0x000fe20000000800 */
[----:B------:R-:W-:Y:S05]  /*0010*/  EXIT ;  /* 0x000000000000794d */ /* 0x000fea0003800000 */
.L_x_0:
[----:B------:R-:W-:-:S00]  /*0020*/  BRA `(.L_x_0) ;  /* 0xfffffffc00fc7947 */ /* 0x000fc0000383ffff */
[----:B------:R-:W-:-:S00]  /*0030*/  NOP ;  /* 0x0000000000007918 */ /* 0x000fc00000000000 */
        /* <DEDUP_REMOVED lines=12> */
.L_x_1:


//--------------------- .nv.shared.reserved.0     --------------------------
	.section	.nv.shared.reserved.0,"aw",@nobits
	.weak		__nv_reservedSMEM_offset_0_alias
	.size		__nv_reservedSMEM_offset_0_alias, 0, 64
	.other		__nv_reservedSMEM_offset_0_alias,@"STO_CUDA_RESERVED_SHARED STV_DEFAULT"
__nv_reservedSMEM_offset_0_alias:
	.zero		0
	.zero		64


//--------------------- .nv.constant0._Z14softmax_kernelPiS_i --------------------------
	.section	.nv.constant0._Z14softmax_kernelPiS_i,"a",@progbits
	.sectionflags	@""
	.align	4
.nv.constant0._Z14softmax_kernelPiS_i:
	.zero		916


//--------------------- SYMBOLS --------------------------

	.type		.nv.reservedSmem.offset0,@object
	.size		.nv.reservedSmem.offset0,0x4
